	.target	sm_80

	.elftype	@"ET_EXEC"


//--------------------- .note.nv.tkinfo           --------------------------
	.section	.note.nv.tkinfo,"",@"SHT_NOTE"
	.sectionflags	@"SHF_NOTE_NV_TKINFO"
	.tkinfo
        /*0018*/ 	.word	0x00000002
        /*0030*/ 	.string	""
        /*0030*/ 	.string	"ptxas"
        /*0030*/ 	.string	"Cuda compilation tools, release 13.0, V13.0.88"
        /*0030*/ 	.string	"Build cuda_13.0.r13.0/compiler.36424714_0"
        /*0030*/ 	.string	"-arch sm_80 -m 64 "



//--------------------- .note.nv.cuinfo           --------------------------
	.section	.note.nv.cuinfo,"",@"SHT_NOTE"
	.sectionflags	@"SHF_NOTE_NV_CUINFO"
        /*0018*/ 	.short	0x0002
        /*001a*/ 	.short	0x0050
        /*001c*/ 	.short	0x0082
	.zero		2


//--------------------- .nv.info                  --------------------------
	.section	.nv.info,"",@"SHT_CUDA_INFO"
	.align	4


	//----- nvinfo : EIATTR_REGCOUNT
	.align		4
        /*0000*/ 	.byte	0x04, 0x2f
        /*0002*/ 	.short	(.L_2 - .L_1)
	.align		4
.L_1:
        /*0004*/ 	.word	index@(_ZN4vllm18cutlass_w4a8_utils27unified_encode_int4b_deviceEPKhPhm)
        /*0008*/ 	.word	0x0000001d


	//----- nvinfo : EIATTR_FRAME_SIZE
	.align		4
.L_2:
        /*000c*/ 	.byte	0x04, 0x11
        /*000e*/ 	.short	(.L_4 - .L_3)
	.align		4
.L_3:
        /*0010*/ 	.word	index@(_ZN4vllm18cutlass_w4a8_utils27unified_encode_int4b_deviceEPKhPhm)
        /*0014*/ 	.word	0x00000000


	//----- nvinfo : EIATTR_MIN_STACK_SIZE
	.align		4
.L_4:
        /*0018*/ 	.byte	0x04, 0x12
        /*001a*/ 	.short	(.L_6 - .L_5)
	.align		4
.L_5:
        /*001c*/ 	.word	index@(_ZN4vllm18cutlass_w4a8_utils27unified_encode_int4b_deviceEPKhPhm)
        /*0020*/ 	.word	0x00000000
.L_6:


//--------------------- .nv.info._ZN4vllm18cutlass_w4a8_utils27unified_encode_int4b_deviceEPKhPhm --------------------------
	.section	.nv.info._ZN4vllm18cutlass_w4a8_utils27unified_encode_int4b_deviceEPKhPhm,"",@"SHT_CUDA_INFO"
	.sectionflags	@""
	.align	4


	//----- nvinfo : EIATTR_CUDA_API_VERSION
	.align		4
        /*0000*/ 	.byte	0x04, 0x37
        /*0002*/ 	.short	(.L_8 - .L_7)
.L_7:
        /*0004*/ 	.word	0x00000082


	//----- nvinfo : EIATTR_SW2861232_WAR
	.align		4
.L_8:
        /*0008*/ 	.byte	0x01, 0x35
	.zero		2


	//----- nvinfo : EIATTR_PARAM_CBANK
	.align		4
        /*000c*/ 	.byte	0x04, 0x0a
        /*000e*/ 	.short	(.L_10 - .L_9)
	.align		4
.L_9:
        /*0010*/ 	.word	index@(.nv.constant0._ZN4vllm18cutlass_w4a8_utils27unified_encode_int4b_deviceEPKhPhm)
        /*0014*/ 	.short	0x0160
        /*0016*/ 	.short	0x0018


	//----- nvinfo : EIATTR_CBANK_PARAM_SIZE
	.align		4
.L_10:
        /*0018*/ 	.byte	0x03, 0x19
        /*001a*/ 	.short	0x0018


	//----- nvinfo : EIATTR_KPARAM_INFO
	.align		4
        /*001c*/ 	.byte	0x04, 0x17
        /*001e*/ 	.short	(.L_12 - .L_11)
.L_11:
        /*0020*/ 	.word	0x00000000
        /*0024*/ 	.short	0x0002
        /*0026*/ 	.short	0x0010
        /*0028*/ 	.byte	0x00, 0xf0, 0x21, 0x00


	//----- nvinfo : EIATTR_KPARAM_INFO
	.align		4
.L_12:
        /*002c*/ 	.byte	0x04, 0x17
        /*002e*/ 	.short	(.L_14 - .L_13)
.L_13:
        /*0030*/ 	.word	0x00000000
        /*0034*/ 	.short	0x0001
        /*0036*/ 	.short	0x0008
        /*0038*/ 	.byte	0x00, 0xf0, 0x21, 0x00


	//----- nvinfo : EIATTR_KPARAM_INFO
	.align		4
.L_14:
        /*003c*/ 	.byte	0x04, 0x17
        /*003e*/ 	.short	(.L_16 - .L_15)
.L_15:
        /*0040*/ 	.word	0x00000000
        /*0044*/ 	.short	0x0000
        /*0046*/ 	.short	0x0000
        /*0048*/ 	.byte	0x00, 0xf0, 0x21, 0x00


	//----- nvinfo : EIATTR_MAXREG_COUNT
	.align		4
.L_16:
        /*004c*/ 	.byte	0x03, 0x1b
        /*004e*/ 	.short	0x00ff


	//----- nvinfo : EIATTR_MERCURY_ISA_VERSION
	.align		4
        /*0050*/ 	.byte	0x03, 0x5f
        /*0052*/ 	.short	0x0000


	//----- nvinfo : EIATTR_EXIT_INSTR_OFFSETS
	.align		4
        /*0054*/ 	.byte	0x04, 0x1c
        /*0056*/ 	.short	(.L_18 - .L_17)


	//   ....[0]....
.L_17:
        /*0058*/ 	.word	0x000000a0


	//   ....[1]....
        /*005c*/ 	.word	0x00000500


	//----- nvinfo : EIATTR_CRS_STACK_SIZE
	.align		4
.L_18:
        /*0060*/ 	.byte	0x04, 0x1e
        /*0062*/ 	.short	(.L_20 - .L_19)
.L_19:
        /*0064*/ 	.word	0x00000000
.L_20:


//--------------------- .nv.callgraph             --------------------------
	.section	.nv.callgraph,"",@"SHT_CUDA_CALLGRAPH"
	.align	4
	.sectionentsize	8
	.align		4
        /*0000*/ 	.word	0x00000000
	.align		4
        /*0004*/ 	.word	0xffffffff
	.align		4
        /*0008*/ 	.word	0x00000000
	.align		4
        /*000c*/ 	.word	0xfffffffe
	.align		4
        /*0010*/ 	.word	0x00000000
	.align		4
        /*0014*/ 	.word	0xfffffffd
	.align		4
        /*0018*/ 	.word	0x00000000
	.align		4
        /*001c*/ 	.word	0xfffffffc


//--------------------- .nv.rel.action            --------------------------
	.section	.nv.rel.action,"",@"SHT_CUDA_RELOCINFO"
	.align	8
	.sectionentsize	8
        /*0000*/ 	.byte	0x73, 0x00, 0x00, 0x00, 0x00, 0x00, 0x00, 0x00, 0x00, 0x00, 0x00, 0x11, 0x25, 0x00, 0x05, 0x36


//--------------------- .nv.constant3             --------------------------
	.section	.nv.constant3,"a",@progbits
.nv.constant3:
	.type		_ZN4vllm18cutlass_w4a8_utils10kNibbleLUTE,@object
	.size		_ZN4vllm18cutlass_w4a8_utils10kNibbleLUTE,(.L_0 - _ZN4vllm18cutlass_w4a8_utils10kNibbleLUTE)
_ZN4vllm18cutlass_w4a8_utils10kNibbleLUTE:
	.zero		256
.L_0:


//--------------------- .nv.constant0._ZN4vllm18cutlass_w4a8_utils27unified_encode_int4b_deviceEPKhPhm --------------------------
	.section	.nv.constant0._ZN4vllm18cutlass_w4a8_utils27unified_encode_int4b_deviceEPKhPhm,"a",@progbits
	.sectionflags	@""
	.align	4
.nv.constant0._ZN4vllm18cutlass_w4a8_utils27unified_encode_int4b_deviceEPKhPhm:
	.zero		376


//--------------------- .text._ZN4vllm18cutlass_w4a8_utils27unified_encode_int4b_deviceEPKhPhm --------------------------
	.section	.text._ZN4vllm18cutlass_w4a8_utils27unified_encode_int4b_deviceEPKhPhm,"ax",@progbits
	.sectioninfo	@"SHI_REGISTERS=29"
	.align	128
        .global         _ZN4vllm18cutlass_w4a8_utils27unified_encode_int4b_deviceEPKhPhm
        .type           _ZN4vllm18cutlass_w4a8_utils27unified_encode_int4b_deviceEPKhPhm,@function
        .size           _ZN4vllm18cutlass_w4a8_utils27unified_encode_int4b_deviceEPKhPhm,(.L_x_2 - _ZN4vllm18cutlass_w4a8_utils27unified_encode_int4b_deviceEPKhPhm)
        .other          _ZN4vllm18cutlass_w4a8_utils27unified_encode_int4b_deviceEPKhPhm,@"STO_CUDA_ENTRY STV_DEFAULT"
_ZN4vllm18cutlass_w4a8_utils27unified_encode_int4b_deviceEPKhPhm:
.text._ZN4vllm18cutlass_w4a8_utils27unified_encode_int4b_deviceEPKhPhm:
[----:B------:R-:W-:Y:S02]  /*0000*/  IMAD.MOV.U32 R1, RZ, RZ, c[0x0][0x28] ;  /* 0x00000a00ff017624 */ /* 0x000fe400078e00ff */
[----:B------:R-:W0:Y:S01]  /*0010*/  S2R R0, SR_CTAID.X ;  /* 0x0000000000007919 */ /* 0x000e220000002500 */
[----:B------:R-:W-:Y:S02]  /*0020*/  ULDC.64 UR4, c[0x0][0x170] ;  /* 0x00005c0000047ab9 */ /* 0x000fe40000000a00 */
[----:B------:R-:W-:Y:S01]  /*0030*/  USHF.R.U64 UR4, UR4, 0x4, UR5 ;  /* 0x0000000404047899 */ /* 0x000fe20008001205 */
[----:B------:R-:W0:Y:S01]  /*0040*/  S2R R3, SR_TID.X ;  /* 0x0000000000037919 */ /* 0x000e220000002100 */
[----:B------:R-:W-:-:S06]  /*0050*/  USHF.R.U32.HI UR5, URZ, 0x4, UR5 ;  /* 0x000000043f057899 */ /* 0x000fcc0008011605 */
[----:B------:R-:W-:Y:S02]  /*0060*/  IMAD.U32 R2, RZ, RZ, UR5 ;  /* 0x00000005ff027e24 */ /* 0x000fe4000f8e00ff */
[----:B0-----:R-:W-:-:S05]  /*0070*/  IMAD R0, R0, c[0x0][0x0], R3 ;  /* 0x0000000000007a24 */ /* 0x001fca00078e0203 */
[----:B------:R-:W-:-:S04]  /*0080*/  ISETP.LT.U32.AND P0, PT, R0, UR4, PT ;  /* 0x0000000400007c0c */ /* 0x000fc8000bf01070 */
[----:B------:R-:W-:-:S13]  /*0090*/  ISETP.GT.U32.AND.EX P0, PT, R2, RZ, PT, P0 ;  /* 0x000000ff0200720c */ /* 0x000fda0003f04100 */
[----:B------:R-:W-:Y:S05]  /*00a0*/  @!P0 EXIT ;  /* 0x000000000000894d */ /* 0x000fea0003800000 */
[----:B------:R-:W-:Y:S01]  /*00b0*/  IMAD.MOV.U32 R3, RZ, RZ, RZ ;  /* 0x000000ffff037224 */ /* 0x000fe200078e00ff */
[----:B------:R-:W-:-:S03]  /*00c0*/  ULDC.64 UR6, c[0x0][0x118] ;  /* 0x0000460000067ab9 */ /* 0x000fc60000000a00 */
.L_x_0:
[C---:B------:R-:W-:Y:S01]  /*00d0*/  IMAD.SHL.U32 R2, R0.reuse, 0x10, RZ ;  /* 0x0000001000027824 */ /* 0x040fe200078e00ff */
[----:B------:R-:W-:-:S04]  /*00e0*/  SHF.L.U64.HI R17, R0, 0x4, R3 ;  /* 0x0000000400117819 */ /* 0x000fc80000010203 */
[----:B0-----:R-:W-:-:S04]  /*00f0*/  IADD3 R4, P0, R2, c[0x0][0x160], RZ ;  /* 0x0000580002047a10 */ /* 0x001fc80007f1e0ff */
[----:B------:R-:W-:-:S06]  /*0100*/  IADD3.X R5, R17, c[0x0][0x164], RZ, P0, !PT ;  /* 0x0000590011057a10 */ /* 0x000fcc00007fe4ff */
[----:B------:R-:W2:Y:S02]  /*0110*/  LDG.E.128 R4, [R4.64] ;  /* 0x0000000604047981 */ /* 0x000ea4000c1e1d00 */
[----:B--2---:R-:W-:Y:S02]  /*0120*/  SHF.R.U32.HI R14, RZ, 0x8, R5 ;  /* 0x00000008ff0e7819 */ /* 0x004fe40000011605 */
[----:B------:R-:W-:Y:S02]  /*0130*/  SHF.R.U32.HI R15, RZ, 0x8, R4 ;  /* 0x00000008ff0f7819 */ /* 0x000fe40000011604 */
[----:B------:R-:W-:Y:S02]  /*0140*/  SHF.R.U32.HI R19, RZ, 0x8, R6 ;  /* 0x00000008ff137819 */ /* 0x000fe40000011606 */
[----:B------:R-:W-:Y:S02]  /*0150*/  SHF.R.U32.HI R24, RZ, 0x8, R7 ;  /* 0x00000008ff187819 */ /* 0x000fe40000011607 */
[----:B------:R-:W-:-:S02]  /*0160*/  SHF.R.U32.HI R16, RZ, 0x10, R5 ;  /* 0x00000010ff107819 */ /* 0x000fc40000011605 */
[----:B------:R-:W-:Y:S02]  /*0170*/  LOP3.LUT R11, R7, 0xff, RZ, 0xc0, !PT ;  /* 0x000000ff070b7812 */ /* 0x000fe400078ec0ff */
[----:B------:R-:W-:Y:S02]  /*0180*/  SHF.R.U32.HI R13, RZ, 0x10, R7 ;  /* 0x00000010ff0d7819 */ /* 0x000fe40000011607 */
[----:B------:R-:W-:Y:S02]  /*0190*/  LOP3.LUT R18, R14, 0xff, RZ, 0xc0, !PT ;  /* 0x000000ff0e127812 */ /* 0x000fe400078ec0ff */
[----:B------:R-:W-:Y:S01]  /*01a0*/  SHF.R.U32.HI R12, RZ, 0x10, R4 ;  /* 0x00000010ff0c7819 */ /* 0x000fe20000011604 */
[----:B------:R-:W0:Y:S01]  /*01b0*/  LDC.U8 R11, c[0x3][R11] ;  /* 0x00c000000b0b7b82 */ /* 0x000e220000000000 */
[----:B------:R-:W-:Y:S02]  /*01c0*/  SHF.R.U32.HI R20, RZ, 0x10, R6 ;  /* 0x00000010ff147819 */ /* 0x000fe40000011606 */
[----:B------:R-:W-:-:S02]  /*01d0*/  LOP3.LUT R15, R15, 0xff, RZ, 0xc0, !PT ;  /* 0x000000ff0f0f7812 */ /* 0x000fc400078ec0ff */
[----:B------:R-:W-:Y:S02]  /*01e0*/  LOP3.LUT R19, R19, 0xff, RZ, 0xc0, !PT ;  /* 0x000000ff13137812 */ /* 0x000fe400078ec0ff */
[----:B------:R-:W-:Y:S01]  /*01f0*/  LOP3.LUT R22, R5, 0xff, RZ, 0xc0, !PT ;  /* 0x000000ff05167812 */ /* 0x000fe200078ec0ff */
[----:B------:R-:W1:Y:S01]  /*0200*/  LDC.U8 R18, c[0x3][R18] ;  /* 0x00c0000012127b82 */ /* 0x000e620000000000 */
[----:B------:R-:W-:Y:S02]  /*0210*/  LOP3.LUT R24, R24, 0xff, RZ, 0xc0, !PT ;  /* 0x000000ff18187812 */ /* 0x000fe400078ec0ff */
[----:B------:R-:W-:Y:S02]  /*0220*/  LOP3.LUT R21, R4, 0xff, RZ, 0xc0, !PT ;  /* 0x000000ff04157812 */ /* 0x000fe400078ec0ff */
[----:B------:R-:W-:Y:S02]  /*0230*/  LOP3.LUT R23, R6, 0xff, RZ, 0xc0, !PT ;  /* 0x000000ff06177812 */ /* 0x000fe400078ec0ff */
[----:B------:R-:W-:Y:S01]  /*0240*/  LOP3.LUT R16, R16, 0xff, RZ, 0xc0, !PT ;  /* 0x000000ff10107812 */ /* 0x000fe200078ec0ff */
[----:B------:R-:W0:Y:S01]  /*0250*/  LDC.U8 R14, c[0x3][R24] ;  /* 0x00c00000180e7b82 */ /* 0x000e220000000000 */
[----:B------:R-:W-:-:S02]  /*0260*/  LOP3.LUT R13, R13, 0xff, RZ, 0xc0, !PT ;  /* 0x000000ff0d0d7812 */ /* 0x000fc400078ec0ff */
[----:B------:R-:W-:Y:S02]  /*0270*/  SHF.R.U32.HI R9, RZ, 0x18, R5 ;  /* 0x00000018ff097819 */ /* 0x000fe40000011605 */
[----:B------:R-:W-:Y:S02]  /*0280*/  LOP3.LUT R12, R12, 0xff, RZ, 0xc0, !PT ;  /* 0x000000ff0c0c7812 */ /* 0x000fe400078ec0ff */
[----:B------:R-:W-:Y:S01]  /*0290*/  LOP3.LUT R20, R20, 0xff, RZ, 0xc0, !PT ;  /* 0x000000ff14147812 */ /* 0x000fe200078ec0ff */
[----:B------:R-:W1:Y:S01]  /*02a0*/  LDC.U8 R5, c[0x3][R22] ;  /* 0x00c0000016057b82 */ /* 0x000e620000000000 */
[----:B------:R-:W-:Y:S02]  /*02b0*/  SHF.R.U32.HI R8, RZ, 0x18, R4 ;  /* 0x00000018ff087819 */ /* 0x000fe40000011604 */
[----:B------:R-:W-:Y:S02]  /*02c0*/  SHF.R.U32.HI R10, RZ, 0x18, R6 ;  /* 0x00000018ff0a7819 */ /* 0x000fe40000011606 */
[----:B------:R-:W-:-:S03]  /*02d0*/  SHF.R.U32.HI R26, RZ, 0x18, R7 ;  /* 0x00000018ff1a7819 */ /* 0x000fc60000011607 */
[----:B------:R-:W2:Y:S08]  /*02e0*/  LDC.U8 R6, c[0x3][R21] ;  /* 0x00c0000015067b82 */ /* 0x000eb00000000000 */
[----:B------:R-:W3:Y:S08]  /*02f0*/  LDC.U8 R4, c[0x3][R23] ;  /* 0x00c0000017047b82 */ /* 0x000ef00000000000 */
[----:B------:R-:W2:Y:S08]  /*0300*/  LDC.U8 R15, c[0x3][R15] ;  /* 0x00c000000f0f7b82 */ /* 0x000eb00000000000 */
[----:B------:R-:W3:Y:S08]  /*0310*/  LDC.U8 R19, c[0x3][R19] ;  /* 0x00c0000013137b82 */ /* 0x000ef00000000000 */
[----:B------:R-:W4:Y:S01]  /*0320*/  LDC.U8 R16, c[0x3][R16] ;  /* 0x00c0000010107b82 */ /* 0x000f220000000000 */
[----:B0-----:R-:W-:Y:S01]  /*0330*/  PRMT R14, R14, 0x7604, R11 ;  /* 0x000076040e0e7816 */ /* 0x001fe2000000000b */
[----:B------:R-:W-:-:S06]  /*0340*/  IMAD.MOV.U32 R11, RZ, RZ, c[0x0][0xc] ;  /* 0x00000300ff0b7624 */ /* 0x000fcc00078e00ff */
[----:B------:R-:W0:Y:S01]  /*0350*/  LDC.U8 R13, c[0x3][R13] ;  /* 0x00c000000d0d7b82 */ /* 0x000e220000000000 */
[----:B-1----:R-:W-:-:S07]  /*0360*/  PRMT R5, R18, 0x7604, R5 ;  /* 0x0000760412057816 */ /* 0x002fce0000000005 */
[----:B------:R-:W1:Y:S08]  /*0370*/  LDC.U8 R12, c[0x3][R12] ;  /* 0x00c000000c0c7b82 */ /* 0x000e700000000000 */
[----:B------:R-:W5:Y:S08]  /*0380*/  LDC.U8 R20, c[0x3][R20] ;  /* 0x00c0000014147b82 */ /* 0x000f700000000000 */
[----:B------:R-:W5:Y:S01]  /*0390*/  LDC.U8 R9, c[0x3][R9] ;  /* 0x00c0000009097b82 */ /* 0x000f620000000000 */
[----:B--2---:R-:W-:-:S07]  /*03a0*/  PRMT R21, R15, 0x7604, R6 ;  /* 0x000076040f157816 */ /* 0x004fce0000000006 */
[----:B------:R-:W2:Y:S01]  /*03b0*/  LDC.U8 R8, c[0x3][R8] ;  /* 0x00c0000008087b82 */ /* 0x000ea20000000000 */
[----:B---3--:R-:W-:-:S07]  /*03c0*/  PRMT R25, R19, 0x7604, R4 ;  /* 0x0000760413197816 */ /* 0x008fce0000000004 */
[----:B------:R-:W3:Y:S01]  /*03d0*/  LDC.U8 R10, c[0x3][R10] ;  /* 0x00c000000a0a7b82 */ /* 0x000ee20000000000 */
[----:B----4-:R-:W-:-:S07]  /*03e0*/  PRMT R6, R16, 0x7054, R5 ;  /* 0x0000705410067816 */ /* 0x010fce0000000005 */
[----:B------:R-:W4:Y:S01]  /*03f0*/  LDC.U8 R7, c[0x3][R26] ;  /* 0x00c000001a077b82 */ /* 0x000f220000000000 */
[----:B0-----:R-:W-:Y:S02]  /*0400*/  PRMT R22, R13, 0x7054, R14 ;  /* 0x000070540d167816 */ /* 0x001fe4000000000e */
[----:B------:R-:W-:Y:S01]  /*0410*/  IADD3 R14, P0, R2, c[0x0][0x168], RZ ;  /* 0x00005a00020e7a10 */ /* 0x000fe20007f1e0ff */
[----:B------:R-:W-:-:S03]  /*0420*/  IMAD.MOV.U32 R2, RZ, RZ, R0 ;  /* 0x000000ffff027224 */ /* 0x000fc600078e0000 */
[----:B------:R-:W-:Y:S01]  /*0430*/  IADD3.X R15, R17, c[0x0][0x16c], RZ, P0, !PT ;  /* 0x00005b00110f7a10 */ /* 0x000fe200007fe4ff */
[----:B------:R-:W-:Y:S01]  /*0440*/  IMAD.WIDE.U32 R2, R11, c[0x0][0x0], R2 ;  /* 0x000000000b027a25 */ /* 0x000fe200078e0002 */
[----:B-1----:R-:W-:-:S03]  /*0450*/  PRMT R21, R12, 0x7054, R21 ;  /* 0x000070540c157816 */ /* 0x002fc60000000015 */
[----:B------:R-:W-:Y:S01]  /*0460*/  IMAD.MOV.U32 R0, RZ, RZ, R2 ;  /* 0x000000ffff007224 */ /* 0x000fe200078e0002 */
[----:B------:R-:W-:Y:S02]  /*0470*/  ISETP.GE.U32.AND P0, PT, R2, UR4, PT ;  /* 0x0000000402007c0c */ /* 0x000fe4000bf06070 */
[----:B-----5:R-:W-:Y:S02]  /*0480*/  PRMT R25, R20, 0x7054, R25 ;  /* 0x0000705414197816 */ /* 0x020fe40000000019 */
[----:B------:R-:W-:Y:S02]  /*0490*/  ISETP.GE.U32.AND.EX P0, PT, R3, UR5, PT, P0 ;  /* 0x0000000503007c0c */ /* 0x000fe4000bf06100 */
[----:B------:R-:W-:Y:S02]  /*04a0*/  PRMT R5, R9, 0x654, R6 ;  /* 0x0000065409057816 */ /* 0x000fe40000000006 */
[----:B--2---:R-:W-:Y:S02]  /*04b0*/  PRMT R4, R8, 0x654, R21 ;  /* 0x0000065408047816 */ /* 0x004fe40000000015 */
[----:B---3--:R-:W-:-:S02]  /*04c0*/  PRMT R6, R10, 0x654, R25 ;  /* 0x000006540a067816 */ /* 0x008fc40000000019 */
[----:B----4-:R-:W-:-:S05]  /*04d0*/  PRMT R7, R7, 0x654, R22 ;  /* 0x0000065407077816 */ /* 0x010fca0000000016 */
[----:B------:R0:W-:Y:S01]  /*04e0*/  STG.E.128 [R14.64], R4 ;  /* 0x000000040e007986 */ /* 0x0001e2000c101d06 */
[----:B------:R-:W-:Y:S05]  /*04f0*/  @!P0 BRA `(.L_x_0) ;  /* 0xfffffbd000008947 */ /* 0x000fea000383ffff */
[----:B------:R-:W-:Y:S05]  /*0500*/  EXIT ;  /* 0x000000000000794d */ /* 0x000fea0003800000 */
.L_x_1:
[----:B------:R-:W-:-:S00]  /*0510*/  BRA `(.L_x_1) ;  /* 0xfffffff000007947 */ /* 0x000fc0000383ffff */
[----:B------:R-:W-:-:S00]  /*0520*/  NOP ;  /* 0x0000000000007918 */ /* 0x000fc00000000000 */
        /* <DEDUP_REMOVED lines=13> */
.L_x_2:
